	.headerflags	@"EF_CUDA_TEXMODE_UNIFIED EF_CUDA_64BIT_ADDRESS EF_CUDA_ACCELERATORS EF_CUDA_SM90 EF_CUDA_VIRTUAL_SM(EF_CUDA_SM90)"
	.elftype	@"ET_EXEC"


//--------------------- .nv.info                  --------------------------
	.section	.nv.info,"",@"SHT_CUDA_INFO"
	.align	4


	//----- nvinfo : EIATTR_REGCOUNT
	.align		4
        /*0000*/ 	.byte	0x04, 0x2f
        /*0002*/ 	.short	(.L_1 - .L_0)
	.align		4
.L_0:
        /*0004*/ 	.word	index@(triton_poi_fused_constant_pad_nd_silu_13)
        /*0008*/ 	.word	0x0000000e


	//----- nvinfo : EIATTR_MIN_STACK_SIZE
	.align		4
.L_1:
        /*000c*/ 	.byte	0x04, 0x12
        /*000e*/ 	.short	(.L_3 - .L_2)
	.align		4
.L_2:
        /*0010*/ 	.word	index@(triton_poi_fused_constant_pad_nd_silu_13)
        /*0014*/ 	.word	0x00000000


	//----- nvinfo : EIATTR_FRAME_SIZE
	.align		4
.L_3:
        /*0018*/ 	.byte	0x04, 0x11
        /*001a*/ 	.short	(.L_5 - .L_4)
	.align		4
.L_4:
        /*001c*/ 	.word	index@(triton_poi_fused_constant_pad_nd_silu_13)
        /*0020*/ 	.word	0x00000000


	//----- nvinfo : EIATTR_MIN_STACK_SIZE
	.align		4
.L_5:
        /*0024*/ 	.byte	0x04, 0x12
        /*0026*/ 	.short	(.L_7 - .L_6)
	.align		4
.L_6:
        /*0028*/ 	.word	index@(triton_poi_fused_constant_pad_nd_silu_13)
        /*002c*/ 	.word	0x00000000
.L_7:


//--------------------- .nv.info.triton_poi_fused_constant_pad_nd_silu_13 --------------------------
	.section	.nv.info.triton_poi_fused_constant_pad_nd_silu_13,"",@"SHT_CUDA_INFO"
	.sectionflags	@""
	.align	4


	//----- nvinfo : EIATTR_CUDA_API_VERSION
	.align		4
        /*0000*/ 	.byte	0x04, 0x37
        /*0002*/ 	.short	(.L_9 - .L_8)
.L_8:
        /*0004*/ 	.word	0x0000007c


	//----- nvinfo : EIATTR_KPARAM_INFO
	.align		4
.L_9:
        /*0008*/ 	.byte	0x04, 0x17
        /*000a*/ 	.short	(.L_11 - .L_10)
.L_10:
        /*000c*/ 	.word	0x00000000
        /*0010*/ 	.short	0x0002
        /*0012*/ 	.short	0x0010
        /*0014*/ 	.byte	0x00, 0xf0, 0x11, 0x00


	//----- nvinfo : EIATTR_KPARAM_INFO
	.align		4
.L_11:
        /*0018*/ 	.byte	0x04, 0x17
        /*001a*/ 	.short	(.L_13 - .L_12)
.L_12:
        /*001c*/ 	.word	0x00000000
        /*0020*/ 	.short	0x0001
        /*0022*/ 	.short	0x0008
        /*0024*/ 	.byte	0x00, 0xf4, 0x21, 0x00


	//----- nvinfo : EIATTR_KPARAM_INFO
	.align		4
.L_13:
        /*0028*/ 	.byte	0x04, 0x17
        /*002a*/ 	.short	(.L_15 - .L_14)
.L_14:
        /*002c*/ 	.word	0x00000000
        /*0030*/ 	.short	0x0000
        /*0032*/ 	.short	0x0000
        /*0034*/ 	.byte	0x00, 0xf4, 0x21, 0x00


	//----- nvinfo : EIATTR_SPARSE_MMA_MASK
	.align		4
.L_15:
        /*0038*/ 	.byte	0x03, 0x50
        /*003a*/ 	.short	0x0000


	//----- nvinfo : EIATTR_MAXREG_COUNT
	.align		4
        /*003c*/ 	.byte	0x03, 0x1b
        /*003e*/ 	.short	0x00ff


	//----- nvinfo : EIATTR_EXIT_INSTR_OFFSETS
	.align		4
        /*0040*/ 	.byte	0x04, 0x1c
        /*0042*/ 	.short	(.L_17 - .L_16)


	//   ....[0]....
.L_16:
        /*0044*/ 	.word	0x00000450


	//   ....[1]....
        /*0048*/ 	.word	0x00000470


	//----- nvinfo : EIATTR_REQNTID
	.align		4
.L_17:
        /*004c*/ 	.byte	0x04, 0x10
        /*004e*/ 	.short	(.L_19 - .L_18)
.L_18:
        /*0050*/ 	.word	0x00000100
        /*0054*/ 	.word	0x00000001
        /*0058*/ 	.word	0x00000001


	//----- nvinfo : EIATTR_CBANK_PARAM_SIZE
	.align		4
.L_19:
        /*005c*/ 	.byte	0x03, 0x19
        /*005e*/ 	.short	0x0014


	//----- nvinfo : EIATTR_PARAM_CBANK
	.align		4
        /*0060*/ 	.byte	0x04, 0x0a
        /*0062*/ 	.short	(.L_21 - .L_20)
	.align		4
.L_20:
        /*0064*/ 	.word	index@(.nv.constant0.triton_poi_fused_constant_pad_nd_silu_13)
        /*0068*/ 	.short	0x0210
        /*006a*/ 	.short	0x0014


	//----- nvinfo : EIATTR_SW_WAR
	.align		4
.L_21:
        /*006c*/ 	.byte	0x04, 0x36
        /*006e*/ 	.short	(.L_23 - .L_22)
.L_22:
        /*0070*/ 	.word	0x00000008
.L_23:


//--------------------- .nv.callgraph             --------------------------
	.section	.nv.callgraph,"",@"SHT_CUDA_CALLGRAPH"
	.align	4
	.sectionentsize	8
	.align		4
        /*0000*/ 	.word	0x00000000
	.align		4
        /*0004*/ 	.word	0xffffffff
	.align		4
        /*0008*/ 	.word	0x00000000
	.align		4
        /*000c*/ 	.word	0xfffffffe
	.align		4
        /*0010*/ 	.word	0x00000000
	.align		4
        /*0014*/ 	.word	0xfffffffd
	.align		4
        /*0018*/ 	.word	0x00000000
	.align		4
        /*001c*/ 	.word	0xfffffffc


//--------------------- .text.triton_poi_fused_constant_pad_nd_silu_13 --------------------------
	.section	.text.triton_poi_fused_constant_pad_nd_silu_13,"ax",@progbits
	.align	128
        .global         triton_poi_fused_constant_pad_nd_silu_13
        .type           triton_poi_fused_constant_pad_nd_silu_13,@function
        .size           triton_poi_fused_constant_pad_nd_silu_13,(.L_x_1 - triton_poi_fused_constant_pad_nd_silu_13)
        .other          triton_poi_fused_constant_pad_nd_silu_13,@"STO_CUDA_ENTRY STV_DEFAULT"
triton_poi_fused_constant_pad_nd_silu_13:
.text.triton_poi_fused_constant_pad_nd_silu_13:
[----:B------:R-:W0:Y:S02]  /*0000*/  LDC R1, c[0x0][0x28] ;  /* 0x00000a00ff017b82 */ /* 0x000e240000000800 */
[----:B------:R-:W1:Y:S01]  /*0010*/  S2R R0, SR_TID.X ;  /* 0x0000000000007919 */ /* 0x000e620000002100 */
[----:B------:R-:W-:Y:S01]  /*0020*/  ULDC.64 UR4, c[0x0][0x208] ;  /* 0x0000820000047ab9 */ /* 0x000fe20000000a00 */
[----:B------:R-:W2:Y:S01]  /*0030*/  S2R R3, SR_CTAID.X ;  /* 0x0000000000037919 */ /* 0x000ea20000002500 */
[----:B-1----:R-:W-:Y:S01]  /*0040*/  IMAD.SHL.U32 R0, R0, 0x2, RZ ;  /* 0x0000000200007824 */ /* 0x002fe200078e00ff */
[----:B--2---:R-:W-:-:S04]  /*0050*/  SHF.R.S32.HI R2, RZ, 0x16, R3 ;  /* 0x00000016ff027819 */ /* 0x004fc80000011403 */
[----:B------:R-:W-:-:S05]  /*0060*/  LOP3.LUT R0, R0, 0x1fe, RZ, 0xc0, !PT ;  /* 0x000001fe00007812 */ /* 0x000fca00078ec0ff */
[----:B------:R-:W-:Y:S01]  /*0070*/  IMAD R0, R3, 0x200, R0 ;  /* 0x0000020003007824 */ /* 0x000fe200078e0200 */
[----:B------:R-:W-:-:S03]  /*0080*/  SGXT R3, R2, 0x1 ;  /* 0x000000010203781a */ /* 0x000fc60000000200 */
[----:B------:R-:W-:Y:S01]  /*0090*/  IMAD.HI R2, R0, 0x3e0f83e1, RZ ;  /* 0x3e0f83e100027827 */ /* 0x000fe200078e02ff */
[----:B------:R-:W-:-:S04]  /*00a0*/  LEA.HI R4, R3, R0, RZ, 0x6 ;  /* 0x0000000003047211 */ /* 0x000fc800078f30ff */
[----:B------:R-:W-:Y:S02]  /*00b0*/  SHF.R.U32.HI R3, RZ, 0x1f, R2 ;  /* 0x0000001fff037819 */ /* 0x000fe40000011602 */
[----:B------:R-:W-:Y:S02]  /*00c0*/  SHF.R.S32.HI R5, RZ, 0x6, R4 ;  /* 0x00000006ff057819 */ /* 0x000fe40000011404 */
[----:B------:R-:W-:-:S03]  /*00d0*/  LEA.HI.SX32 R7, R2, R3, 0x17 ;  /* 0x0000000302077211 */ /* 0x000fc600078fbaff */
[----:B------:R-:W-:-:S04]  /*00e0*/  IMAD.HI R4, R5, 0x3e0f83e1, RZ ;  /* 0x3e0f83e105047827 */ /* 0x000fc800078e02ff */
[----:B------:R-:W-:Y:S01]  /*00f0*/  IMAD.HI R2, R7, 0x3e0f83e1, RZ ;  /* 0x3e0f83e107027827 */ /* 0x000fe200078e02ff */
[----:B------:R-:W-:-:S04]  /*0100*/  SHF.R.U32.HI R9, RZ, 0x1f, R4 ;  /* 0x0000001fff097819 */ /* 0x000fc80000011604 */
[----:B------:R-:W-:Y:S02]  /*0110*/  SHF.R.U32.HI R3, RZ, 0x1f, R2 ;  /* 0x0000001fff037819 */ /* 0x000fe40000011602 */
[----:B------:R-:W-:Y:S01]  /*0120*/  LEA.HI.SX32 R8, R4, R9, 0x1d ;  /* 0x0000000904087211 */ /* 0x000fe200078feaff */
[----:B------:R-:W-:Y:S01]  /*0130*/  IMAD.HI R4, R0, 0x3c2e1347, RZ ;  /* 0x3c2e134700047827 */ /* 0x000fe200078e02ff */
[----:B------:R-:W-:Y:S02]  /*0140*/  LEA.HI.SX32 R6, R2, R3, 0x1d ;  /* 0x0000000302067211 */ /* 0x000fe400078feaff */
[----:B------:R-:W1:Y:S01]  /*0150*/  LDC.64 R2, c[0x0][0x210] ;  /* 0x00008400ff027b82 */ /* 0x000e620000000a00 */
[----:B------:R-:W-:Y:S01]  /*0160*/  IMAD R9, R8, -0x21, R5 ;  /* 0xffffffdf08097824 */ /* 0x000fe200078e0205 */
[----:B------:R-:W-:Y:S01]  /*0170*/  SHF.R.U32.HI R5, RZ, 0x1f, R4 ;  /* 0x0000001fff057819 */ /* 0x000fe20000011604 */
[----:B------:R-:W-:Y:S02]  /*0180*/  IMAD R8, R6, -0x21, R7 ;  /* 0xffffffdf06087824 */ /* 0x000fe400078e0207 */
[----:B------:R-:W-:Y:S01]  /*0190*/  IMAD R6, R7, -0x840, R0 ;  /* 0xfffff7c007067824 */ /* 0x000fe200078e0200 */
[----:B------:R-:W-:-:S02]  /*01a0*/  LEA.HI R5, R4, R5, RZ, 0x12 ;  /* 0x0000000504057211 */ /* 0x000fc400078f90ff */
[----:B------:R-:W-:Y:S02]  /*01b0*/  VIMNMX R9, R8, R9, !PT ;  /* 0x0000000908097248 */ /* 0x000fe40007fe0100 */
[----:B------:R-:W-:Y:S02]  /*01c0*/  LEA R5, R5, R6, 0x10 ;  /* 0x0000000605057211 */ /* 0x000fe400078e80ff */
[----:B------:R-:W-:-:S03]  /*01d0*/  ISETP.GE.AND P0, PT, R9, 0x20, PT ;  /* 0x000000200900780c */ /* 0x000fc60003f06270 */
[----:B------:R-:W-:Y:S01]  /*01e0*/  IMAD R5, R8, 0x800, R5 ;  /* 0x0000080008057824 */ /* 0x000fe200078e0205 */
[----:B------:R-:W-:-:S03]  /*01f0*/  ISETP.LT.AND P1, PT, R0, 0x44100, !P0 ;  /* 0x000441000000780c */ /* 0x000fc60004721270 */
[----:B-1----:R-:W-:Y:S01]  /*0200*/  IMAD.WIDE R2, R5, 0x4, R2 ;  /* 0x0000000405027825 */ /* 0x002fe200078e0202 */
[----:B------:R-:W-:-:S09]  /*0210*/  CS2R R4, SRZ ;  /* 0x0000000000047805 */ /* 0x000fd2000001ff00 */
[----:B------:R-:W2:Y:S02]  /*0220*/  @P1 LDG.E.64 R4, desc[UR4][R2.64] ;  /* 0x0000000402041981 */ /* 0x000ea4000c1e1b00 */
[----:B--2---:R-:W-:Y:S02]  /*0230*/  SEL R4, R4, RZ, P1 ;  /* 0x000000ff04047207 */ /* 0x004fe40000800000 */
[----:B------:R-:W-:-:S03]  /*0240*/  SEL R5, R5, RZ, P1 ;  /* 0x000000ff05057207 */ /* 0x000fc60000800000 */
[----:B------:R-:W-:Y:S02]  /*0250*/  FADD R6, RZ, -R4 ;  /* 0x80000004ff067221 */ /* 0x000fe40000000000 */
[----:B------:R-:W-:Y:S02]  /*0260*/  FADD R7, RZ, -R5 ;  /* 0x80000005ff077221 */ /* 0x000fe40000000000 */
[----:B------:R-:W-:Y:S02]  /*0270*/  FMUL R6, R6, 1.4426950216293334961 ;  /* 0x3fb8aa3b06067820 */ /* 0x000fe40000400000 */
[----:B------:R-:W-:-:S03]  /*0280*/  FMUL R8, R7, 1.4426950216293334961 ;  /* 0x3fb8aa3b07087820 */ /* 0x000fc60000400000 */
[----:B------:R-:W-:Y:S02]  /*0290*/  FSETP.GEU.AND P1, PT, R6, -126, PT ;  /* 0xc2fc00000600780b */ /* 0x000fe40003f2e000 */
[----:B------:R-:W-:-:S11]  /*02a0*/  FSETP.GEU.AND P2, PT, R8, -126, PT ;  /* 0xc2fc00000800780b */ /* 0x000fd60003f4e000 */
[----:B------:R-:W-:Y:S02]  /*02b0*/  @!P1 FMUL R6, R6, 0.5 ;  /* 0x3f00000006069820 */ /* 0x000fe40000400000 */
[----:B------:R-:W-:Y:S02]  /*02c0*/  @!P2 FMUL R8, R8, 0.5 ;  /* 0x3f0000000808a820 */ /* 0x000fe40000400000 */
[----:B------:R-:W1:Y:S08]  /*02d0*/  MUFU.EX2 R7, R6 ;  /* 0x0000000600077308 */ /* 0x000e700000000800 */
[----:B------:R2:W3:Y:S01]  /*02e0*/  MUFU.EX2 R2, R8 ;  /* 0x0000000800027308 */ /* 0x0004e20000000800 */
[----:B-1----:R-:W-:Y:S01]  /*02f0*/  @!P1 FMUL R7, R7, R7 ;  /* 0x0000000707079220 */ /* 0x002fe20000400000 */
[----:B--2---:R-:W-:-:S03]  /*0300*/  HFMA2.MMA R8, -RZ, RZ, 1.625, 0 ;  /* 0x3e800000ff087435 */ /* 0x004fc600000001ff */
[----:B------:R-:W-:Y:S01]  /*0310*/  FADD R7, R7, 1 ;  /* 0x3f80000007077421 */ /* 0x000fe20000000000 */
[----:B---3--:R-:W-:-:S04]  /*0320*/  @!P2 FMUL R2, R2, R2 ;  /* 0x000000020202a220 */ /* 0x008fc80000400000 */
[----:B------:R-:W-:Y:S01]  /*0330*/  FSETP.GT.AND P1, PT, R7, 8.50705917302346158658e+37, PT ;  /* 0x7e8000000700780b */ /* 0x000fe20003f24000 */
[----:B------:R-:W-:-:S03]  /*0340*/  FADD R9, R2, 1 ;  /* 0x3f80000002097421 */ /* 0x000fc60000000000 */
[----:B------:R-:W-:Y:S01]  /*0350*/  FSEL R6, R8, 1, P1 ;  /* 0x3f80000008067808 */ /* 0x000fe20000800000 */
[----:B------:R-:W1:Y:S01]  /*0360*/  LDC.64 R2, c[0x0][0x218] ;  /* 0x00008600ff027b82 */ /* 0x000e620000000a00 */
[----:B------:R-:W-:-:S04]  /*0370*/  FSETP.GT.AND P2, PT, R9, 8.50705917302346158658e+37, PT ;  /* 0x7e8000000900780b */ /* 0x000fc80003f44000 */
[----:B------:R-:W-:-:S03]  /*0380*/  FSEL R8, R8, 1, P2 ;  /* 0x3f80000008087808 */ /* 0x000fc60001000000 */
[----:B------:R-:W-:Y:S01]  /*0390*/  @P1 FMUL R7, R7, 0.25 ;  /* 0x3e80000007071820 */ /* 0x000fe20000400000 */
[----:B------:R-:W-:-:S05]  /*03a0*/  ISETP.GE.AND P1, PT, R0, 0x44100, PT ;  /* 0x000441000000780c */ /* 0x000fca0003f26270 */
[----:B------:R-:W2:Y:S01]  /*03b0*/  MUFU.RCP R7, R7 ;  /* 0x0000000700077308 */ /* 0x000ea20000001000 */
[----:B------:R-:W-:-:S07]  /*03c0*/  @P2 FMUL R9, R9, 0.25 ;  /* 0x3e80000009092820 */ /* 0x000fce0000400000 */
[----:B------:R-:W3:Y:S01]  /*03d0*/  MUFU.RCP R9, R9 ;  /* 0x0000000900097308 */ /* 0x000ee20000001000 */
[----:B-1----:R-:W-:-:S04]  /*03e0*/  IMAD.WIDE R2, R0, 0x4, R2 ;  /* 0x0000000400027825 */ /* 0x002fc800078e0202 */
[----:B--2---:R-:W-:-:S04]  /*03f0*/  FMUL R11, R7, R6 ;  /* 0x00000006070b7220 */ /* 0x004fc80000400000 */
[----:B------:R-:W-:Y:S01]  /*0400*/  FMUL R11, R4, R11 ;  /* 0x0000000b040b7220 */ /* 0x000fe20000400000 */
[----:B---3--:R-:W-:-:S04]  /*0410*/  FMUL R8, R9, R8 ;  /* 0x0000000809087220 */ /* 0x008fc80000400000 */
[----:B------:R-:W-:Y:S01]  /*0420*/  SEL R4, R11, RZ, !P0 ;  /* 0x000000ff0b047207 */ /* 0x000fe20004000000 */
[----:B------:R-:W-:-:S05]  /*0430*/  FMUL R8, R5, R8 ;  /* 0x0000000805087220 */ /* 0x000fca0000400000 */
[----:B------:R-:W-:Y:S01]  /*0440*/  SEL R5, R8, RZ, !P0 ;  /* 0x000000ff08057207 */ /* 0x000fe20004000000 */
[----:B------:R-:W-:Y:S06]  /*0450*/  @P1 EXIT ;  /* 0x000000000000194d */ /* 0x000fec0003800000 */
[----:B------:R-:W-:Y:S01]  /*0460*/  STG.E.64 desc[UR4][R2.64], R4 ;  /* 0x0000000402007986 */ /* 0x000fe2000c101b04 */
[----:B------:R-:W-:Y:S05]  /*0470*/  EXIT ;  /* 0x000000000000794d */ /* 0x000fea0003800000 */
.L_x_0:
[----:B------:R-:W-:-:S00]  /*0480*/  BRA `(.L_x_0) ;  /* 0xfffffffc00fc7947 */ /* 0x000fc0000383ffff */
[----:B------:R-:W-:-:S00]  /*0490*/  NOP ;  /* 0x0000000000007918 */ /* 0x000fc00000000000 */
        /* <DEDUP_REMOVED lines=14> */
.L_x_1:


//--------------------- .nv.constant0.triton_poi_fused_constant_pad_nd_silu_13 --------------------------
	.section	.nv.constant0.triton_poi_fused_constant_pad_nd_silu_13,"a",@progbits
	.sectionflags	@""
	.align	4
.nv.constant0.triton_poi_fused_constant_pad_nd_silu_13:
	.zero		548
